//
// Generated by NVIDIA NVVM Compiler
//
// Compiler Build ID: CL-36424714
// Cuda compilation tools, release 13.0, V13.0.88
// Based on NVVM 20.0.0
//

.version 9.0
.target sm_100
.address_size 64

	// .globl	_Z21wmma_reference_kernelP6__half
// _ZZ21wmma_reference_kernelP6__halfE1A has been demoted
// _ZZ21wmma_reference_kernelP6__halfE1B has been demoted

.visible .entry _Z21wmma_reference_kernelP6__half(
	.param .u64 .ptr .align 1 _Z21wmma_reference_kernelP6__half_param_0
)
{
	.reg .pred 	%p<2>;
	.reg .b16 	%rs<3>;
	.reg .b32 	%r<31>;
	.reg .b32 	%f<3>;
	.reg .b64 	%rd<3>;
	// demoted variable
	.shared .align 2 .b8 _ZZ21wmma_reference_kernelP6__halfE1A[512];
	// demoted variable
	.shared .align 2 .b8 _ZZ21wmma_reference_kernelP6__halfE1B[512];
	ld.param.u64 	%rd1, [_Z21wmma_reference_kernelP6__half_param_0];
	mov.u32 	%r1, %tid.x;
	setp.gt.u32 	%p1, %r1, 255;
	@%p1 bra 	$L__BB0_2;
	mov.f32 	%f1, 0f3F800000;
	// begin inline asm
	{  cvt.rn.f16.f32 %rs1, %f1;}

	// end inline asm
	shl.b32 	%r2, %r1, 1;
	mov.u32 	%r3, _ZZ21wmma_reference_kernelP6__halfE1A;
	add.s32 	%r4, %r3, %r2;
	st.shared.u16 	[%r4], %rs1;
	mov.u32 	%r5, _ZZ21wmma_reference_kernelP6__halfE1B;
	add.s32 	%r6, %r5, %r2;
	st.shared.u16 	[%r6], %rs1;
$L__BB0_2:
	bar.sync 	0;
	mov.u32 	%r7, _ZZ21wmma_reference_kernelP6__halfE1A;
	mov.b32 	%r8, 16;
	wmma.load.a.sync.aligned.row.m16n16k16.shared.f16 	{%r9, %r10, %r11, %r12, %r13, %r14, %r15, %r16}, [%r7], %r8;
	mov.u32 	%r17, _ZZ21wmma_reference_kernelP6__halfE1B;
	wmma.load.b.sync.aligned.col.m16n16k16.shared.f16 	{%r18, %r19, %r20, %r21, %r22, %r23, %r24, %r25}, [%r17], %r8;
	mov.f32 	%f2, 0f00000000;
	// begin inline asm
	{  cvt.rn.f16.f32 %rs2, %f2;}

	// end inline asm
	mov.b32 	%r26, {%rs2, %rs2};
	cvta.to.global.u64 	%rd2, %rd1;
	wmma.mma.sync.aligned.row.col.m16n16k16.f16.f16 {%r27, %r28, %r29, %r30}, {%r9, %r10, %r11, %r12, %r13, %r14, %r15, %r16}, {%r18, %r19, %r20, %r21, %r22, %r23, %r24, %r25}, {%r26, %r26, %r26, %r26};
	wmma.store.d.sync.aligned.row.m16n16k16.global.f16 	[%rd2], {%r27, %r28, %r29, %r30}, %r8;
	ret;

}


// ===== COMPILED SASS (sm_100) =====

	.target	sm_100

	.elftype	@"ET_EXEC"


//--------------------- .note.nv.tkinfo           --------------------------
	.section	.note.nv.tkinfo,"",@"SHT_NOTE"
	.sectionflags	@"SHF_NOTE_NV_TKINFO"
	.tkinfo
        /*0018*/ 	.word	0x00000002
        /*0030*/ 	.string	""
        /*0030*/ 	.string	"ptxas"
        /*0030*/ 	.string	"Cuda compilation tools, release 13.0, V13.0.88"
        /*0030*/ 	.string	"Build cuda_13.0.r13.0/compiler.36424714_0"
        /*0030*/ 	.string	"-arch sm_100 -m 64 "



//--------------------- .note.nv.cuinfo           --------------------------
	.section	.note.nv.cuinfo,"",@"SHT_NOTE"
	.sectionflags	@"SHF_NOTE_NV_CUINFO"
        /*0018*/ 	.short	0x0002
        /*001a*/ 	.short	0x0064
        /*001c*/ 	.short	0x0082
	.zero		2


//--------------------- .nv.info                  --------------------------
	.section	.nv.info,"",@"SHT_CUDA_INFO"
	.align	4


	//----- nvinfo : EIATTR_REGCOUNT
	.align		4
        /*0000*/ 	.byte	0x04, 0x2f
        /*0002*/ 	.short	(.L_1 - .L_0)
	.align		4
.L_0:
        /*0004*/ 	.word	index@(_Z21wmma_reference_kernelP6__half)
        /*0008*/ 	.word	0x00000010


	//----- nvinfo : EIATTR_FRAME_SIZE
	.align		4
.L_1:
        /*000c*/ 	.byte	0x04, 0x11
        /*000e*/ 	.short	(.L_3 - .L_2)
	.align		4
.L_2:
        /*0010*/ 	.word	index@(_Z21wmma_reference_kernelP6__half)
        /*0014*/ 	.word	0x00000000


	//----- nvinfo : EIATTR_MIN_STACK_SIZE
	.align		4
.L_3:
        /*0018*/ 	.byte	0x04, 0x12
        /*001a*/ 	.short	(.L_5 - .L_4)
	.align		4
.L_4:
        /*001c*/ 	.word	index@(_Z21wmma_reference_kernelP6__half)
        /*0020*/ 	.word	0x00000000
.L_5:


//--------------------- .nv.compat                --------------------------
	.section	.nv.compat,"",@"SHT_CUDA_COMPAT_INFO"
	.align	4
        /*0000*/ 	.byte	0x02, 0x09, 0x00, 0x00, 0x02, 0x02, 0x01, 0x00, 0x02, 0x05, 0x05, 0x00, 0x03, 0x07, 0x01, 0x01
        /*0010*/ 	.byte	0x02, 0x03, 0x00, 0x00, 0x02, 0x06, 0x01, 0x00, 0x04, 0x0b, 0x08, 0x00, 0x09, 0x00, 0x00, 0x00
        /*0020*/ 	.byte	0x00, 0x00, 0x00, 0x00


//--------------------- .nv.info._Z21wmma_reference_kernelP6__half --------------------------
	.section	.nv.info._Z21wmma_reference_kernelP6__half,"",@"SHT_CUDA_INFO"
	.sectionflags	@""
	.align	4


	//----- nvinfo : EIATTR_CUDA_API_VERSION
	.align		4
        /*0000*/ 	.byte	0x04, 0x37
        /*0002*/ 	.short	(.L_7 - .L_6)
.L_6:
        /*0004*/ 	.word	0x00000082


	//----- nvinfo : EIATTR_KPARAM_INFO
	.align		4
.L_7:
        /*0008*/ 	.byte	0x04, 0x17
        /*000a*/ 	.short	(.L_9 - .L_8)
.L_8:
        /*000c*/ 	.word	0x00000000
        /*0010*/ 	.short	0x0000
        /*0012*/ 	.short	0x0000
        /*0014*/ 	.byte	0x00, 0xf5, 0x21, 0x00


	//----- nvinfo : EIATTR_SPARSE_MMA_MASK
	.align		4
.L_9:
        /*0018*/ 	.byte	0x03, 0x50
        /*001a*/ 	.short	0x0000


	//----- nvinfo : EIATTR_WMMA_USED
	.align		4
        /*001c*/ 	.byte	0x01, 0x2b
	.zero		2


	//----- nvinfo : EIATTR_MAXREG_COUNT
	.align		4
        /*0020*/ 	.byte	0x03, 0x1b
        /*0022*/ 	.short	0x00ff


	//----- nvinfo : EIATTR_NUM_BARRIERS
	.align		4
        /*0024*/ 	.byte	0x02, 0x4c
        /*0026*/ 	.byte	0x01
	.zero		1


	//----- nvinfo : EIATTR_MERCURY_ISA_VERSION
	.align		4
        /*0028*/ 	.byte	0x03, 0x5f
        /*002a*/ 	.short	0x0101


	//----- nvinfo : EIATTR_VRC_CTA_INIT_COUNT
	.align		4
        /*002c*/ 	.byte	0x02, 0x4a
	.zero		1
	.zero		1


	//----- nvinfo : EIATTR_EXIT_INSTR_OFFSETS
	.align		4
        /*0030*/ 	.byte	0x04, 0x1c
        /*0032*/ 	.short	(.L_11 - .L_10)


	//   ....[0]....
.L_10:
        /*0034*/ 	.word	0x00000340


	//----- nvinfo : EIATTR_CRS_STACK_SIZE
	.align		4
.L_11:
        /*0038*/ 	.byte	0x04, 0x1e
        /*003a*/ 	.short	(.L_13 - .L_12)
.L_12:
        /*003c*/ 	.word	0x00000000


	//----- nvinfo : EIATTR_CBANK_PARAM_SIZE
	.align		4
.L_13:
        /*0040*/ 	.byte	0x03, 0x19
        /*0042*/ 	.short	0x0008


	//----- nvinfo : EIATTR_PARAM_CBANK
	.align		4
        /*0044*/ 	.byte	0x04, 0x0a
        /*0046*/ 	.short	(.L_15 - .L_14)
	.align		4
.L_14:
        /*0048*/ 	.word	index@(.nv.constant0._Z21wmma_reference_kernelP6__half)
        /*004c*/ 	.short	0x0380
        /*004e*/ 	.short	0x0008


	//----- nvinfo : EIATTR_SW_WAR
	.align		4
.L_15:
        /*0050*/ 	.byte	0x04, 0x36
        /*0052*/ 	.short	(.L_17 - .L_16)
.L_16:
        /*0054*/ 	.word	0x00000008
.L_17:


//--------------------- .nv.callgraph             --------------------------
	.section	.nv.callgraph,"",@"SHT_CUDA_CALLGRAPH"
	.align	4
	.sectionentsize	8
	.align		4
        /*0000*/ 	.word	0x00000000
	.align		4
        /*0004*/ 	.word	0xffffffff
	.align		4
        /*0008*/ 	.word	0x00000000
	.align		4
        /*000c*/ 	.word	0xfffffffe
	.align		4
        /*0010*/ 	.word	0x00000000
	.align		4
        /*0014*/ 	.word	0xfffffffd
	.align		4
        /*0018*/ 	.word	0x00000000
	.align		4
        /*001c*/ 	.word	0xfffffffc


//--------------------- .text._Z21wmma_reference_kernelP6__half --------------------------
	.section	.text._Z21wmma_reference_kernelP6__half,"ax",@progbits
	.align	128
        .global         _Z21wmma_reference_kernelP6__half
        .type           _Z21wmma_reference_kernelP6__half,@function
        .size           _Z21wmma_reference_kernelP6__half,(.L_x_3 - _Z21wmma_reference_kernelP6__half)
        .other          _Z21wmma_reference_kernelP6__half,@"STO_CUDA_ENTRY STV_DEFAULT"
_Z21wmma_reference_kernelP6__half:
.text._Z21wmma_reference_kernelP6__half:
[----:B------:R-:W-:Y:S01]  /*0000*/  LDC R1, c[0x0][0x37c] ;  /* 0x0000df00ff017b82 */ /* 0x000fe20000000800 */
[----:B------:R-:W0:Y:S01]  /*0010*/  S2R R3, SR_TID.X ;  /* 0x0000000000037919 */ /* 0x000e220000002100 */
[----:B------:R-:W-:Y:S01]  /*0020*/  BSSY.RECONVERGENT B0, `(.L_x_0) ;  /* 0x000000e000007945 */ /* 0x000fe20003800200 */
[----:B------:R-:W1:Y:S01]  /*0030*/  S2R R0, SR_LANEID ;  /* 0x0000000000007919 */ /* 0x000e620000000000 */
[----:B0-----:R-:W-:-:S13]  /*0040*/  ISETP.GT.U32.AND P0, PT, R3, 0xff, PT ;  /* 0x000000ff0300780c */ /* 0x001fda0003f04070 */
[----:B-1----:R-:W-:Y:S05]  /*0050*/  @P0 BRA `(.L_x_1) ;  /* 0x0000000000280947 */ /* 0x002fea0003800000 */
[----:B------:R-:W0:Y:S01]  /*0060*/  S2UR UR6, SR_CgaCtaId ;  /* 0x00000000000679c3 */ /* 0x000e220000008800 */
[----:B------:R-:W-:Y:S01]  /*0070*/  UMOV UR4, 0x400 ;  /* 0x0000040000047882 */ /* 0x000fe20000000000 */
[----:B------:R-:W-:Y:S01]  /*0080*/  IMAD.MOV.U32 R4, RZ, RZ, 0x3c00 ;  /* 0x00003c00ff047424 */ /* 0x000fe200078e00ff */
[----:B------:R-:W-:Y:S02]  /*0090*/  UIADD3 UR5, UPT, UPT, UR4, 0x200, URZ ;  /* 0x0000020004057890 */ /* 0x000fe4000fffe0ff */
[----:B0-----:R-:W-:Y:S02]  /*00a0*/  ULEA UR4, UR6, UR4, 0x18 ;  /* 0x0000000406047291 */ /* 0x001fe4000f8ec0ff */
[----:B------:R-:W-:-:S04]  /*00b0*/  ULEA UR5, UR6, UR5, 0x18 ;  /* 0x0000000506057291 */ /* 0x000fc8000f8ec0ff */
[C---:B------:R-:W-:Y:S02]  /*00c0*/  LEA R2, R3.reuse, UR4, 0x1 ;  /* 0x0000000403027c11 */ /* 0x040fe4000f8e08ff */
[----:B------:R-:W-:-:S03]  /*00d0*/  LEA R3, R3, UR5, 0x1 ;  /* 0x0000000503037c11 */ /* 0x000fc6000f8e08ff */
[----:B------:R0:W-:Y:S04]  /*00e0*/  STS.U16 [R2], R4 ;  /* 0x0000000402007388 */ /* 0x0001e80000000400 */
[----:B------:R0:W-:Y:S02]  /*00f0*/  STS.U16 [R3], R4 ;  /* 0x0000000403007388 */ /* 0x0001e40000000400 */
.L_x_1:
[----:B------:R-:W-:Y:S05]  /*0100*/  BSYNC.RECONVERGENT B0 ;  /* 0x0000000000007941 */ /* 0x000fea0003800200 */
.L_x_0:
[----:B------:R-:W1:Y:S01]  /*0110*/  S2UR UR5, SR_CgaCtaId ;  /* 0x00000000000579c3 */ /* 0x000e620000008800 */
[----:B0-----:R-:W-:-:S07]  /*0120*/  SHF.R.U32.HI R2, RZ, 0x3, R0 ;  /* 0x00000003ff027819 */ /* 0x001fce0000011600 */
[----:B------:R-:W-:Y:S01]  /*0130*/  BAR.SYNC.DEFER_BLOCKING 0x0 ;  /* 0x0000000000007b1d */ /* 0x000fe20000010000 */
[----:B------:R-:W-:Y:S02]  /*0140*/  LOP3.LUT R3, R0, 0x7, RZ, 0xc0, !PT ;  /* 0x0000000700037812 */ /* 0x000fe400078ec0ff */
[--C-:B------:R-:W-:Y:S01]  /*0150*/  SHF.R.U32.HI R4, RZ, 0x4, R0.reuse ;  /* 0x00000004ff047819 */ /* 0x100fe20000011600 */
[C---:B------:R-:W-:Y:S01]  /*0160*/  IMAD.SHL.U32 R6, R2.reuse, 0x8, RZ ;  /* 0x0000000802067824 */ /* 0x040fe200078e00ff */
[----:B------:R-:W-:Y:S01]  /*0170*/  SHF.R.U32.HI R13, RZ, 0x2, R0 ;  /* 0x00000002ff0d7819 */ /* 0x000fe20000011600 */
[----:B------:R-:W-:Y:S01]  /*0180*/  IMAD.SHL.U32 R2, R2, 0x8, RZ ;  /* 0x0000000802027824 */ /* 0x000fe200078e00ff */
[----:B------:R-:W-:Y:S02]  /*0190*/  UMOV UR4, 0x400 ;  /* 0x0000040000047882 */ /* 0x000fe40000000000 */
[--C-:B------:R-:W-:Y:S01]  /*01a0*/  LOP3.LUT R5, R6, 0x8, R3.reuse, 0xe2, !PT ;  /* 0x0000000806057812 */ /* 0x100fe200078ee203 */
[C---:B------:R-:W-:Y:S01]  /*01b0*/  IMAD R3, R4.reuse, 0x8, R3 ;  /* 0x0000000804037824 */ /* 0x040fe200078e0203 */
[----:B------:R-:W-:Y:S01]  /*01c0*/  UIADD3 UR6, UPT, UPT, UR4, 0x200, URZ ;  /* 0x0000020004067890 */ /* 0x000fe2000fffe0ff */
[----:B------:R-:W-:Y:S01]  /*01d0*/  IMAD.SHL.U32 R4, R4, 0x8, RZ ;  /* 0x0000000804047824 */ /* 0x000fe200078e00ff */
[----:B------:R-:W-:-:S03]  /*01e0*/  LOP3.LUT R2, R2, 0x8, RZ, 0xe2, !PT ;  /* 0x0000000802027812 */ /* 0x000fc600078ee2ff */
[----:B------:R-:W-:Y:S02]  /*01f0*/  IMAD R4, R5, 0x10, R4 ;  /* 0x0000001005047824 */ /* 0x000fe400078e0204 */
[----:B------:R-:W-:Y:S02]  /*0200*/  IMAD R2, R3, 0x10, R2 ;  /* 0x0000001003027824 */ /* 0x000fe400078e0202 */
[----:B------:R-:W-:Y:S01]  /*0210*/  IMAD.MOV.U32 R3, RZ, RZ, RZ ;  /* 0x000000ffff037224 */ /* 0x000fe200078e00ff */
[----:B-1----:R-:W-:Y:S02]  /*0220*/  ULEA UR4, UR5, UR4, 0x18 ;  /* 0x0000000405047291 */ /* 0x002fe4000f8ec0ff */
[----:B------:R-:W-:-:S04]  /*0230*/  ULEA UR6, UR5, UR6, 0x18 ;  /* 0x0000000605067291 */ /* 0x000fc8000f8ec0ff */
[----:B------:R-:W-:Y:S02]  /*0240*/  LEA R6, R4, UR4, 0x1 ;  /* 0x0000000404067c11 */ /* 0x000fe4000f8e08ff */
[----:B------:R-:W-:Y:S02]  /*0250*/  LEA R12, R2, UR6, 0x1 ;  /* 0x00000006020c7c11 */ /* 0x000fe4000f8e08ff */
[----:B------:R-:W-:Y:S01]  /*0260*/  LOP3.LUT R2, R0, 0x3, RZ, 0xc0, !PT ;  /* 0x0000000300027812 */ /* 0x000fe200078ec0ff */
[----:B------:R-:W0:Y:S01]  /*0270*/  LDCU.64 UR4, c[0x0][0x358] ;  /* 0x00006b00ff0477ac */ /* 0x000e220008000a00 */
[----:B------:R-:W-:Y:S01]  /*0280*/  LDSM.16.M88.4 R4, [R6] ;  /* 0x000000000604783b */ /* 0x000fe20000000200 */
[----:B------:R-:W1:Y:S03]  /*0290*/  LDCU.64 UR6, c[0x0][0x380] ;  /* 0x00007000ff0677ac */ /* 0x000e660008000a00 */
[----:B------:R-:W2:Y:S01]  /*02a0*/  LDSM.16.M88.4 R8, [R12] ;  /* 0x000000000c08783b */ /* 0x000ea20000000200 */
[----:B------:R-:W-:Y:S01]  /*02b0*/  IMAD.WIDE.U32 R2, R13, 0x8, R2 ;  /* 0x000000080d027825 */ /* 0x000fe200078e0002 */
[C---:B--2---:R-:W-:Y:S08]  /*02c0*/  HMMA.16816.F16 R8, R4.reuse, R8, RZ ;  /* 0x000000080408723c */ /* 0x044ff000000008ff */
[----:B------:R-:W-:Y:S01]  /*02d0*/  HMMA.16816.F16 R10, R4, R10, RZ ;  /* 0x0000000a040a723c */ /* 0x000fe200000008ff */
[----:B-1----:R-:W-:-:S04]  /*02e0*/  LEA R4, P0, R2, UR6, 0x2 ;  /* 0x0000000602047c11 */ /* 0x002fc8000f8010ff */
[----:B------:R-:W-:-:S06]  /*02f0*/  LEA.HI.X R5, R2, UR7, R3, 0x2, P0 ;  /* 0x0000000702057c11 */ /* 0x000fcc00080f1403 */
[----:B0-----:R-:W-:Y:S04]  /*0300*/  STG.E desc[UR4][R4.64], R8 ;  /* 0x0000000804007986 */ /* 0x001fe8000c101904 */
[----:B------:R-:W-:Y:S04]  /*0310*/  STG.E desc[UR4][R4.64+0x100], R9 ;  /* 0x0001000904007986 */ /* 0x000fe8000c101904 */
[----:B------:R-:W-:Y:S04]  /*0320*/  STG.E desc[UR4][R4.64+0x10], R10 ;  /* 0x0000100a04007986 */ /* 0x000fe8000c101904 */
[----:B------:R-:W-:Y:S01]  /*0330*/  STG.E desc[UR4][R4.64+0x110], R11 ;  /* 0x0001100b04007986 */ /* 0x000fe2000c101904 */
[----:B------:R-:W-:Y:S05]  /*0340*/  EXIT ;  /* 0x000000000000794d */ /* 0x000fea0003800000 */
.L_x_2:
[----:B------:R-:W-:-:S00]  /*0350*/  BRA `(.L_x_2) ;  /* 0xfffffffc00fc7947 */ /* 0x000fc0000383ffff */
[----:B------:R-:W-:-:S00]  /*0360*/  NOP ;  /* 0x0000000000007918 */ /* 0x000fc00000000000 */
        /* <DEDUP_REMOVED lines=9> */
.L_x_3:


//--------------------- .nv.shared._Z21wmma_reference_kernelP6__half --------------------------
	.section	.nv.shared._Z21wmma_reference_kernelP6__half,"aw",@nobits
	.sectionflags	@""
	.align	2
.nv.shared._Z21wmma_reference_kernelP6__half:
	.zero		2048


//--------------------- .nv.shared.reserved.0     --------------------------
	.section	.nv.shared.reserved.0,"aw",@nobits
	.weak		__nv_reservedSMEM_offset_0_alias
	.size		__nv_reservedSMEM_offset_0_alias, 0, 64
	.other		__nv_reservedSMEM_offset_0_alias,@"STO_CUDA_RESERVED_SHARED STV_DEFAULT"
__nv_reservedSMEM_offset_0_alias:
	.zero		0
	.zero		64


//--------------------- .nv.constant0._Z21wmma_reference_kernelP6__half --------------------------
	.section	.nv.constant0._Z21wmma_reference_kernelP6__half,"a",@progbits
	.sectionflags	@""
	.align	4
.nv.constant0._Z21wmma_reference_kernelP6__half:
	.zero		904


//--------------------- SYMBOLS --------------------------

	.type		.nv.reservedSmem.offset0,@object
	.size		.nv.reservedSmem.offset0,0x4
	.type		.nv.reservedSmem.cap,@object
	.size		.nv.reservedSmem.cap,0x4
